	.headerflags	@"EF_CUDA_TEXMODE_UNIFIED EF_CUDA_64BIT_ADDRESS EF_CUDA_ACCELERATORS EF_CUDA_SM90 EF_CUDA_VIRTUAL_SM(EF_CUDA_SM90)"
	.elftype	@"ET_EXEC"


//--------------------- .nv.info                  --------------------------
	.section	.nv.info,"",@"SHT_CUDA_INFO"
	.align	4


	//----- nvinfo : EIATTR_REGCOUNT
	.align		4
        /*0000*/ 	.byte	0x04, 0x2f
        /*0002*/ 	.short	(.L_1 - .L_0)
	.align		4
.L_0:
        /*0004*/ 	.word	index@(triton_poi_fused_cat_7)
        /*0008*/ 	.word	0x00000013


	//----- nvinfo : EIATTR_MIN_STACK_SIZE
	.align		4
.L_1:
        /*000c*/ 	.byte	0x04, 0x12
        /*000e*/ 	.short	(.L_3 - .L_2)
	.align		4
.L_2:
        /*0010*/ 	.word	index@(triton_poi_fused_cat_7)
        /*0014*/ 	.word	0x00000000


	//----- nvinfo : EIATTR_FRAME_SIZE
	.align		4
.L_3:
        /*0018*/ 	.byte	0x04, 0x11
        /*001a*/ 	.short	(.L_5 - .L_4)
	.align		4
.L_4:
        /*001c*/ 	.word	index@(triton_poi_fused_cat_7)
        /*0020*/ 	.word	0x00000000


	//----- nvinfo : EIATTR_MIN_STACK_SIZE
	.align		4
.L_5:
        /*0024*/ 	.byte	0x04, 0x12
        /*0026*/ 	.short	(.L_7 - .L_6)
	.align		4
.L_6:
        /*0028*/ 	.word	index@(triton_poi_fused_cat_7)
        /*002c*/ 	.word	0x00000000
.L_7:


//--------------------- .nv.info.triton_poi_fused_cat_7 --------------------------
	.section	.nv.info.triton_poi_fused_cat_7,"",@"SHT_CUDA_INFO"
	.sectionflags	@""
	.align	4


	//----- nvinfo : EIATTR_CUDA_API_VERSION
	.align		4
        /*0000*/ 	.byte	0x04, 0x37
        /*0002*/ 	.short	(.L_9 - .L_8)
.L_8:
        /*0004*/ 	.word	0x0000007c


	//----- nvinfo : EIATTR_KPARAM_INFO
	.align		4
.L_9:
        /*0008*/ 	.byte	0x04, 0x17
        /*000a*/ 	.short	(.L_11 - .L_10)
.L_10:
        /*000c*/ 	.word	0x00000000
        /*0010*/ 	.short	0x0004
        /*0012*/ 	.short	0x0020
        /*0014*/ 	.byte	0x00, 0xf0, 0x11, 0x00


	//----- nvinfo : EIATTR_KPARAM_INFO
	.align		4
.L_11:
        /*0018*/ 	.byte	0x04, 0x17
        /*001a*/ 	.short	(.L_13 - .L_12)
.L_12:
        /*001c*/ 	.word	0x00000000
        /*0020*/ 	.short	0x0003
        /*0022*/ 	.short	0x0018
        /*0024*/ 	.byte	0x00, 0xf4, 0x21, 0x00


	//----- nvinfo : EIATTR_KPARAM_INFO
	.align		4
.L_13:
        /*0028*/ 	.byte	0x04, 0x17
        /*002a*/ 	.short	(.L_15 - .L_14)
.L_14:
        /*002c*/ 	.word	0x00000000
        /*0030*/ 	.short	0x0002
        /*0032*/ 	.short	0x0010
        /*0034*/ 	.byte	0x00, 0xf4, 0x21, 0x00


	//----- nvinfo : EIATTR_KPARAM_INFO
	.align		4
.L_15:
        /*0038*/ 	.byte	0x04, 0x17
        /*003a*/ 	.short	(.L_17 - .L_16)
.L_16:
        /*003c*/ 	.word	0x00000000
        /*0040*/ 	.short	0x0001
        /*0042*/ 	.short	0x0008
        /*0044*/ 	.byte	0x00, 0xf4, 0x21, 0x00


	//----- nvinfo : EIATTR_KPARAM_INFO
	.align		4
.L_17:
        /*0048*/ 	.byte	0x04, 0x17
        /*004a*/ 	.short	(.L_19 - .L_18)
.L_18:
        /*004c*/ 	.word	0x00000000
        /*0050*/ 	.short	0x0000
        /*0052*/ 	.short	0x0000
        /*0054*/ 	.byte	0x00, 0xf4, 0x21, 0x00


	//----- nvinfo : EIATTR_SPARSE_MMA_MASK
	.align		4
.L_19:
        /*0058*/ 	.byte	0x03, 0x50
        /*005a*/ 	.short	0x0000


	//----- nvinfo : EIATTR_MAXREG_COUNT
	.align		4
        /*005c*/ 	.byte	0x03, 0x1b
        /*005e*/ 	.short	0x00ff


	//----- nvinfo : EIATTR_EXIT_INSTR_OFFSETS
	.align		4
        /*0060*/ 	.byte	0x04, 0x1c
        /*0062*/ 	.short	(.L_21 - .L_20)


	//   ....[0]....
.L_20:
        /*0064*/ 	.word	0x00000370


	//----- nvinfo : EIATTR_REQNTID
	.align		4
.L_21:
        /*0068*/ 	.byte	0x04, 0x10
        /*006a*/ 	.short	(.L_23 - .L_22)
.L_22:
        /*006c*/ 	.word	0x00000100
        /*0070*/ 	.word	0x00000001
        /*0074*/ 	.word	0x00000001


	//----- nvinfo : EIATTR_CBANK_PARAM_SIZE
	.align		4
.L_23:
        /*0078*/ 	.byte	0x03, 0x19
        /*007a*/ 	.short	0x0024


	//----- nvinfo : EIATTR_PARAM_CBANK
	.align		4
        /*007c*/ 	.byte	0x04, 0x0a
        /*007e*/ 	.short	(.L_25 - .L_24)
	.align		4
.L_24:
        /*0080*/ 	.word	index@(.nv.constant0.triton_poi_fused_cat_7)
        /*0084*/ 	.short	0x0210
        /*0086*/ 	.short	0x0024


	//----- nvinfo : EIATTR_SW_WAR
	.align		4
.L_25:
        /*0088*/ 	.byte	0x04, 0x36
        /*008a*/ 	.short	(.L_27 - .L_26)
.L_26:
        /*008c*/ 	.word	0x00000008
.L_27:


//--------------------- .nv.callgraph             --------------------------
	.section	.nv.callgraph,"",@"SHT_CUDA_CALLGRAPH"
	.align	4
	.sectionentsize	8
	.align		4
        /*0000*/ 	.word	0x00000000
	.align		4
        /*0004*/ 	.word	0xffffffff
	.align		4
        /*0008*/ 	.word	0x00000000
	.align		4
        /*000c*/ 	.word	0xfffffffe
	.align		4
        /*0010*/ 	.word	0x00000000
	.align		4
        /*0014*/ 	.word	0xfffffffd
	.align		4
        /*0018*/ 	.word	0x00000000
	.align		4
        /*001c*/ 	.word	0xfffffffc


//--------------------- .text.triton_poi_fused_cat_7 --------------------------
	.section	.text.triton_poi_fused_cat_7,"ax",@progbits
	.align	128
        .global         triton_poi_fused_cat_7
        .type           triton_poi_fused_cat_7,@function
        .size           triton_poi_fused_cat_7,(.L_x_1 - triton_poi_fused_cat_7)
        .other          triton_poi_fused_cat_7,@"STO_CUDA_ENTRY STV_DEFAULT"
triton_poi_fused_cat_7:
.text.triton_poi_fused_cat_7:
[----:B------:R-:W-:Y:S01]  /*0000*/  LDC R1, c[0x0][0x28] ;  /* 0x00000a00ff017b82 */ /* 0x000fe20000000800 */
[----:B------:R-:W1:Y:S07]  /*0010*/  S2R R0, SR_TID.X ;  /* 0x0000000000007919 */ /* 0x000e6e0000002100 */
[----:B------:R-:W2:Y:S01]  /*0020*/  LDC.64 R4, c[0x0][0x218] ;  /* 0x00008600ff047b82 */ /* 0x000ea20000000a00 */
[----:B------:R-:W-:Y:S01]  /*0030*/  ULDC.64 UR6, c[0x0][0x220] ;  /* 0x0000880000067ab9 */ /* 0x000fe20000000a00 */
[----:B------:R-:W-:Y:S01]  /*0040*/  ULDC.64 UR4, c[0x0][0x208] ;  /* 0x0000820000047ab9 */ /* 0x000fe20000000a00 */
[----:B------:R-:W3:Y:S01]  /*0050*/  S2R R3, SR_CTAID.X ;  /* 0x0000000000037919 */ /* 0x000ee20000002500 */
[----:B-1----:R-:W-:-:S05]  /*0060*/  IMAD.SHL.U32 R0, R0, 0x2, RZ ;  /* 0x0000000200007824 */ /* 0x002fca00078e00ff */
[----:B------:R-:W-:-:S05]  /*0070*/  LOP3.LUT R0, R0, 0x1fe, RZ, 0xc0, !PT ;  /* 0x000001fe00007812 */ /* 0x000fca00078ec0ff */
[----:B---3--:R-:W-:Y:S02]  /*0080*/  IMAD R0, R3, 0x200, R0 ;  /* 0x0000020003007824 */ /* 0x008fe400078e0200 */
[----:B------:R-:W1:Y:S03]  /*0090*/  LDC.64 R2, c[0x0][0x210] ;  /* 0x00008400ff027b82 */ /* 0x000e660000000a00 */
[----:B------:R-:W-:-:S04]  /*00a0*/  SHF.R.S32.HI R7, RZ, 0x1f, R0 ;  /* 0x0000001fff077819 */ /* 0x000fc80000011400 */
[CC--:B------:R-:W-:Y:S02]  /*00b0*/  LEA.HI R6, R7.reuse, R0.reuse, RZ, 0xf ;  /* 0x0000000007067211 */ /* 0x0c0fe400078f78ff */
[----:B------:R-:W-:Y:S02]  /*00c0*/  LEA.HI R10, R7, R0, RZ, 0x17 ;  /* 0x00000000070a7211 */ /* 0x000fe400078fb8ff */
[----:B------:R-:W-:Y:S02]  /*00d0*/  SHF.R.S32.HI R8, RZ, 0xf, R6 ;  /* 0x0000000fff087819 */ /* 0x000fe40000011406 */
[----:B------:R-:W-:Y:S02]  /*00e0*/  LOP3.LUT R7, R6, 0xffff8000, RZ, 0xc0, !PT ;  /* 0xffff800006077812 */ /* 0x000fe400078ec0ff */
[----:B------:R-:W-:Y:S02]  /*00f0*/  LEA.HI R9, R8, R8, RZ, 0x8 ;  /* 0x0000000808097211 */ /* 0x000fe400078f40ff */
[----:B------:R-:W-:Y:S01]  /*0100*/  SHF.R.S32.HI R11, RZ, 0x17, R10 ;  /* 0x00000017ff0b7819 */ /* 0x000fe2000001140a */
[----:B------:R-:W-:Y:S01]  /*0110*/  IMAD.IADD R7, R0, 0x1, -R7 ;  /* 0x0000000100077824 */ /* 0x000fe200078e0a07 */
[----:B------:R-:W-:-:S03]  /*0120*/  LOP3.LUT R9, R9, 0xffffff00, RZ, 0xc0, !PT ;  /* 0xffffff0009097812 */ /* 0x000fc600078ec0ff */
[----:B------:R-:W-:Y:S01]  /*0130*/  IMAD.SHL.U32 R6, R11, 0x400000, RZ ;  /* 0x004000000b067824 */ /* 0x000fe200078e00ff */
[----:B------:R-:W-:Y:S01]  /*0140*/  LOP3.LUT R11, R10, 0xff800000, RZ, 0xc0, !PT ;  /* 0xff8000000a0b7812 */ /* 0x000fe200078ec0ff */
[----:B------:R-:W-:Y:S01]  /*0150*/  IMAD.IADD R9, R8, 0x1, -R9 ;  /* 0x0000000108097824 */ /* 0x000fe200078e0a09 */
[----:B------:R-:W-:Y:S02]  /*0160*/  SHF.R.S32.HI R10, RZ, 0x1f, R7 ;  /* 0x0000001fff0a7819 */ /* 0x000fe40000011407 */
[----:B------:R-:W-:Y:S01]  /*0170*/  SHF.R.S32.HI R13, RZ, 0x1f, R6 ;  /* 0x0000001fff0d7819 */ /* 0x000fe20000011406 */
[C---:B------:R-:W-:Y:S01]  /*0180*/  IMAD.SHL.U32 R8, R9.reuse, 0x8000, RZ ;  /* 0x0000800009087824 */ /* 0x040fe200078e00ff */
[C---:B------:R-:W-:Y:S01]  /*0190*/  ISETP.GE.AND P0, PT, R9.reuse, 0x80, PT ;  /* 0x000000800900780c */ /* 0x040fe20003f06270 */
[----:B--2---:R-:W-:Y:S01]  /*01a0*/  IMAD.WIDE R4, R9, 0x4, R4 ;  /* 0x0000000409047825 */ /* 0x004fe200078e0204 */
[----:B------:R-:W-:Y:S02]  /*01b0*/  IADD3 R11, R6, R0, -R11 ;  /* 0x00000000060b7210 */ /* 0x000fe40007ffe80b */
[----:B------:R-:W-:-:S02]  /*01c0*/  IADD3 R7, P1, P2, R8, R7, R6 ;  /* 0x0000000708077210 */ /* 0x000fc40007a3e006 */
[----:B------:R-:W-:Y:S01]  /*01d0*/  SHF.R.S32.HI R8, RZ, 0x1f, R8 ;  /* 0x0000001fff087819 */ /* 0x000fe20000011408 */
[----:B-1----:R-:W-:-:S03]  /*01e0*/  IMAD.WIDE R2, R11, 0x4, R2 ;  /* 0x000000040b027825 */ /* 0x002fc600078e0202 */
[----:B------:R-:W-:Y:S02]  /*01f0*/  IADD3.X R8, R8, R10, R13, P1, P2 ;  /* 0x0000000a08087210 */ /* 0x000fe40000fe440d */
[----:B------:R-:W-:Y:S02]  /*0200*/  CS2R R10, SRZ ;  /* 0x00000000000a7805 */ /* 0x000fe4000001ff00 */
[----:B------:R-:W-:Y:S02]  /*0210*/  ISETP.GT.AND P1, PT, R9, 0x7f, PT ;  /* 0x0000007f0900780c */ /* 0x000fe40003f24270 */
[----:B------:R-:W-:Y:S02]  /*0220*/  CS2R R12, SRZ ;  /* 0x00000000000c7805 */ /* 0x000fe4000001ff00 */
[C---:B------:R-:W-:Y:S02]  /*0230*/  LEA R6, P2, R7.reuse, UR6, 0x2 ;  /* 0x0000000607067c11 */ /* 0x040fe4000f8410ff */
[----:B------:R-:W-:Y:S01]  /*0240*/  CS2R R14, SRZ ;  /* 0x00000000000e7805 */ /* 0x000fe2000001ff00 */
[----:B------:R-:W2:Y:S01]  /*0250*/  @!P0 LDG.E.64 R10, desc[UR4][R2.64] ;  /* 0x00000004020a8981 */ /* 0x000ea2000c1e1b00 */
[----:B------:R-:W-:-:S02]  /*0260*/  LEA.HI.X R7, R7, UR7, R8, 0x2, P2 ;  /* 0x0000000707077c11 */ /* 0x000fc400090f1408 */
[----:B------:R-:W1:Y:S01]  /*0270*/  LDC.64 R8, c[0x0][0x228] ;  /* 0x00008a00ff087b82 */ /* 0x000e620000000a00 */
[----:B------:R-:W3:Y:S02]  /*0280*/  @!P0 LDG.E.EL R12, desc[UR4][R4.64] ;  /* 0x00000004040c8981 */ /* 0x000ee4000c2e1900 */
[----:B------:R-:W-:Y:S02]  /*0290*/  @P1 IADD3 R6, P2, R6, -0x1000000, RZ ;  /* 0xff00000006061810 */ /* 0x000fe40007f5e0ff */
[----:B------:R-:W4:Y:S02]  /*02a0*/  @!P0 LDG.E.EL R13, desc[UR4][R4.64] ;  /* 0x00000004040d8981 */ /* 0x000f24000c2e1900 */
[----:B------:R-:W-:-:S05]  /*02b0*/  @P1 IADD3.X R7, R7, -0x1, RZ, P2, !PT ;  /* 0xffffffff07071810 */ /* 0x000fca00017fe4ff */
[----:B------:R-:W5:Y:S01]  /*02c0*/  @P1 LDG.E.64 R14, desc[UR4][R6.64] ;  /* 0x00000004060e1981 */ /* 0x000f62000c1e1b00 */
[----:B--2---:R-:W-:Y:S02]  /*02d0*/  SEL R10, R10, RZ, !P0 ;  /* 0x000000ff0a0a7207 */ /* 0x004fe40004000000 */
[----:B------:R-:W-:Y:S02]  /*02e0*/  SEL R16, R11, RZ, !P0 ;  /* 0x000000ff0b107207 */ /* 0x000fe40004000000 */
[----:B---3--:R-:W-:Y:S02]  /*02f0*/  SEL R3, R12, RZ, !P0 ;  /* 0x000000ff0c037207 */ /* 0x008fe40004000000 */
[----:B----4-:R-:W-:-:S03]  /*0300*/  SEL R13, R13, RZ, !P0 ;  /* 0x000000ff0d0d7207 */ /* 0x010fc60004000000 */
[----:B------:R-:W-:Y:S01]  /*0310*/  FADD R12, R10, R3 ;  /* 0x000000030a0c7221 */ /* 0x000fe20000000000 */
[----:B-1----:R-:W-:-:S04]  /*0320*/  IMAD.WIDE R2, R0, 0x4, R8 ;  /* 0x0000000400027825 */ /* 0x002fc800078e0208 */
[----:B------:R-:W-:Y:S01]  /*0330*/  FADD R13, R16, R13 ;  /* 0x0000000d100d7221 */ /* 0x000fe20000000000 */
[----:B-----5:R-:W-:Y:S02]  /*0340*/  @P0 SEL R12, R14, RZ, P1 ;  /* 0x000000ff0e0c0207 */ /* 0x020fe40000800000 */
[----:B------:R-:W-:-:S05]  /*0350*/  @P0 SEL R13, R15, RZ, P1 ;  /* 0x000000ff0f0d0207 */ /* 0x000fca0000800000 */
[----:B------:R-:W-:Y:S01]  /*0360*/  STG.E.64 desc[UR4][R2.64], R12 ;  /* 0x0000000c02007986 */ /* 0x000fe2000c101b04 */
[----:B------:R-:W-:Y:S05]  /*0370*/  EXIT ;  /* 0x000000000000794d */ /* 0x000fea0003800000 */
.L_x_0:
[----:B------:R-:W-:-:S00]  /*0380*/  BRA `(.L_x_0) ;  /* 0xfffffffc00fc7947 */ /* 0x000fc0000383ffff */
[----:B------:R-:W-:-:S00]  /*0390*/  NOP ;  /* 0x0000000000007918 */ /* 0x000fc00000000000 */
        /* <DEDUP_REMOVED lines=14> */
.L_x_1:


//--------------------- .nv.constant0.triton_poi_fused_cat_7 --------------------------
	.section	.nv.constant0.triton_poi_fused_cat_7,"a",@progbits
	.sectionflags	@""
	.align	4
.nv.constant0.triton_poi_fused_cat_7:
	.zero		564
